	.headerflags	@"EF_CUDA_TEXMODE_UNIFIED EF_CUDA_64BIT_ADDRESS EF_CUDA_ACCELERATORS EF_CUDA_SM90 EF_CUDA_VIRTUAL_SM(EF_CUDA_SM90)"
	.elftype	@"ET_EXEC"


//--------------------- .nv.info                  --------------------------
	.section	.nv.info,"",@"SHT_CUDA_INFO"
	.align	4


	//----- nvinfo : EIATTR_REGCOUNT
	.align		4
        /*0000*/ 	.byte	0x04, 0x2f
        /*0002*/ 	.short	(.L_3 - .L_2)
	.align		4
.L_2:
        /*0004*/ 	.word	index@(triton_poi_fused__native_batch_norm_legit_no_training_4)
        /*0008*/ 	.word	0x00000012


	//----- nvinfo : EIATTR_MIN_STACK_SIZE
	.align		4
.L_3:
        /*000c*/ 	.byte	0x04, 0x12
        /*000e*/ 	.short	(.L_5 - .L_4)
	.align		4
.L_4:
        /*0010*/ 	.word	index@(triton_poi_fused__native_batch_norm_legit_no_training_4)
        /*0014*/ 	.word	0x00000000


	//----- nvinfo : EIATTR_FRAME_SIZE
	.align		4
.L_5:
        /*0018*/ 	.byte	0x04, 0x11
        /*001a*/ 	.short	(.L_7 - .L_6)
	.align		4
.L_6:
        /*001c*/ 	.word	index@(triton_poi_fused__native_batch_norm_legit_no_training_4)
        /*0020*/ 	.word	0x00000000


	//----- nvinfo : EIATTR_MIN_STACK_SIZE
	.align		4
.L_7:
        /*0024*/ 	.byte	0x04, 0x12
        /*0026*/ 	.short	(.L_9 - .L_8)
	.align		4
.L_8:
        /*0028*/ 	.word	index@(triton_poi_fused__native_batch_norm_legit_no_training_4)
        /*002c*/ 	.word	0x00000000
.L_9:


//--------------------- .nv.info.triton_poi_fused__native_batch_norm_legit_no_training_4 --------------------------
	.section	.nv.info.triton_poi_fused__native_batch_norm_legit_no_training_4,"",@"SHT_CUDA_INFO"
	.sectionflags	@""
	.align	4


	//----- nvinfo : EIATTR_CUDA_API_VERSION
	.align		4
        /*0000*/ 	.byte	0x04, 0x37
        /*0002*/ 	.short	(.L_11 - .L_10)
.L_10:
        /*0004*/ 	.word	0x0000007c


	//----- nvinfo : EIATTR_KPARAM_INFO
	.align		4
.L_11:
        /*0008*/ 	.byte	0x04, 0x17
        /*000a*/ 	.short	(.L_13 - .L_12)
.L_12:
        /*000c*/ 	.word	0x00000000
        /*0010*/ 	.short	0x0006
        /*0012*/ 	.short	0x0030
        /*0014*/ 	.byte	0x00, 0xf0, 0x11, 0x00


	//----- nvinfo : EIATTR_KPARAM_INFO
	.align		4
.L_13:
        /*0018*/ 	.byte	0x04, 0x17
        /*001a*/ 	.short	(.L_15 - .L_14)
.L_14:
        /*001c*/ 	.word	0x00000000
        /*0020*/ 	.short	0x0005
        /*0022*/ 	.short	0x0028
        /*0024*/ 	.byte	0x00, 0xf4, 0x21, 0x00


	//----- nvinfo : EIATTR_KPARAM_INFO
	.align		4
.L_15:
        /*0028*/ 	.byte	0x04, 0x17
        /*002a*/ 	.short	(.L_17 - .L_16)
.L_16:
        /*002c*/ 	.word	0x00000000
        /*0030*/ 	.short	0x0004
        /*0032*/ 	.short	0x0020
        /*0034*/ 	.byte	0x00, 0xf4, 0x21, 0x00


	//----- nvinfo : EIATTR_KPARAM_INFO
	.align		4
.L_17:
        /*0038*/ 	.byte	0x04, 0x17
        /*003a*/ 	.short	(.L_19 - .L_18)
.L_18:
        /*003c*/ 	.word	0x00000000
        /*0040*/ 	.short	0x0003
        /*0042*/ 	.short	0x0018
        /*0044*/ 	.byte	0x00, 0xf4, 0x21, 0x00


	//----- nvinfo : EIATTR_KPARAM_INFO
	.align		4
.L_19:
        /*0048*/ 	.byte	0x04, 0x17
        /*004a*/ 	.short	(.L_21 - .L_20)
.L_20:
        /*004c*/ 	.word	0x00000000
        /*0050*/ 	.short	0x0002
        /*0052*/ 	.short	0x0010
        /*0054*/ 	.byte	0x00, 0xf4, 0x21, 0x00


	//----- nvinfo : EIATTR_KPARAM_INFO
	.align		4
.L_21:
        /*0058*/ 	.byte	0x04, 0x17
        /*005a*/ 	.short	(.L_23 - .L_22)
.L_22:
        /*005c*/ 	.word	0x00000000
        /*0060*/ 	.short	0x0001
        /*0062*/ 	.short	0x0008
        /*0064*/ 	.byte	0x00, 0xf4, 0x21, 0x00


	//----- nvinfo : EIATTR_KPARAM_INFO
	.align		4
.L_23:
        /*0068*/ 	.byte	0x04, 0x17
        /*006a*/ 	.short	(.L_25 - .L_24)
.L_24:
        /*006c*/ 	.word	0x00000000
        /*0070*/ 	.short	0x0000
        /*0072*/ 	.short	0x0000
        /*0074*/ 	.byte	0x00, 0xf4, 0x21, 0x00


	//----- nvinfo : EIATTR_SPARSE_MMA_MASK
	.align		4
.L_25:
        /*0078*/ 	.byte	0x03, 0x50
        /*007a*/ 	.short	0x0000


	//----- nvinfo : EIATTR_MAXREG_COUNT
	.align		4
        /*007c*/ 	.byte	0x03, 0x1b
        /*007e*/ 	.short	0x00ff


	//----- nvinfo : EIATTR_EXIT_INSTR_OFFSETS
	.align		4
        /*0080*/ 	.byte	0x04, 0x1c
        /*0082*/ 	.short	(.L_27 - .L_26)


	//   ....[0]....
.L_26:
        /*0084*/ 	.word	0x00000390


	//----- nvinfo : EIATTR_REQNTID
	.align		4
.L_27:
        /*0088*/ 	.byte	0x04, 0x10
        /*008a*/ 	.short	(.L_29 - .L_28)
.L_28:
        /*008c*/ 	.word	0x00000100
        /*0090*/ 	.word	0x00000001
        /*0094*/ 	.word	0x00000001


	//----- nvinfo : EIATTR_CBANK_PARAM_SIZE
	.align		4
.L_29:
        /*0098*/ 	.byte	0x03, 0x19
        /*009a*/ 	.short	0x0034


	//----- nvinfo : EIATTR_PARAM_CBANK
	.align		4
        /*009c*/ 	.byte	0x04, 0x0a
        /*009e*/ 	.short	(.L_31 - .L_30)
	.align		4
.L_30:
        /*00a0*/ 	.word	index@(.nv.constant0.triton_poi_fused__native_batch_norm_legit_no_training_4)
        /*00a4*/ 	.short	0x0210
        /*00a6*/ 	.short	0x0034


	//----- nvinfo : EIATTR_SW_WAR
	.align		4
.L_31:
        /*00a8*/ 	.byte	0x04, 0x36
        /*00aa*/ 	.short	(.L_33 - .L_32)
.L_32:
        /*00ac*/ 	.word	0x00000008
.L_33:


//--------------------- .nv.callgraph             --------------------------
	.section	.nv.callgraph,"",@"SHT_CUDA_CALLGRAPH"
	.align	4
	.sectionentsize	8
	.align		4
        /*0000*/ 	.word	0x00000000
	.align		4
        /*0004*/ 	.word	0xffffffff
	.align		4
        /*0008*/ 	.word	0x00000000
	.align		4
        /*000c*/ 	.word	0xfffffffe
	.align		4
        /*0010*/ 	.word	0x00000000
	.align		4
        /*0014*/ 	.word	0xfffffffd
	.align		4
        /*0018*/ 	.word	0x00000000
	.align		4
        /*001c*/ 	.word	0xfffffffc


//--------------------- .nv.constant4             --------------------------
	.section	.nv.constant4,"a",@progbits
	.align	8
	.align		8
.nv.constant4:
        /*0000*/ 	.dword	_$_str
	.align		8
        /*0008*/ 	.dword	_$_str_$_2


//--------------------- .text.triton_poi_fused__native_batch_norm_legit_no_training_4 --------------------------
	.section	.text.triton_poi_fused__native_batch_norm_legit_no_training_4,"ax",@progbits
	.align	128
        .global         triton_poi_fused__native_batch_norm_legit_no_training_4
        .type           triton_poi_fused__native_batch_norm_legit_no_training_4,@function
        .size           triton_poi_fused__native_batch_norm_legit_no_training_4,(.L_x_1 - triton_poi_fused__native_batch_norm_legit_no_training_4)
        .other          triton_poi_fused__native_batch_norm_legit_no_training_4,@"STO_CUDA_ENTRY STV_DEFAULT"
triton_poi_fused__native_batch_norm_legit_no_training_4:
.text.triton_poi_fused__native_batch_norm_legit_no_training_4:
[----:B------:R-:W-:Y:S01]  /*0000*/  LDC R1, c[0x0][0x28] ;  /* 0x00000a00ff017b82 */ /* 0x000fe20000000800 */
[----:B------:R-:W1:Y:S07]  /*0010*/  S2R R0, SR_TID.X ;  /* 0x0000000000007919 */ /* 0x000e6e0000002100 */
[----:B------:R-:W2:Y:S01]  /*0020*/  LDC.64 R2, c[0x0][0x220] ;  /* 0x00008800ff027b82 */ /* 0x000ea20000000a00 */
[----:B------:R-:W-:Y:S01]  /*0030*/  ULDC.64 UR4, c[0x0][0x208] ;  /* 0x0000820000047ab9 */ /* 0x000fe20000000a00 */
[----:B------:R-:W3:Y:S06]  /*0040*/  S2R R7, SR_CTAID.X ;  /* 0x0000000000077919 */ /* 0x000eec0000002500 */
[----:B------:R-:W4:Y:S08]  /*0050*/  LDC.64 R8, c[0x0][0x228] ;  /* 0x00008a00ff087b82 */ /* 0x000f300000000a00 */
[----:B------:R-:W5:Y:S01]  /*0060*/  LDC.64 R10, c[0x0][0x230] ;  /* 0x00008c00ff0a7b82 */ /* 0x000f620000000a00 */
[----:B-1----:R-:W-:-:S02]  /*0070*/  SHF.L.U32 R0, R0, 0x1, RZ ;  /* 0x0000000100007819 */ /* 0x002fc400000006ff */
[----:B---3--:R-:W-:Y:S02]  /*0080*/  SHF.R.S32.HI R5, RZ, 0x16, R7 ;  /* 0x00000016ff057819 */ /* 0x008fe40000011407 */
[----:B------:R-:W-:Y:S02]  /*0090*/  LOP3.LUT R0, R0, 0x1fe, RZ, 0xc0, !PT ;  /* 0x000001fe00007812 */ /* 0x000fe400078ec0ff */
[----:B------:R-:W-:Y:S02]  /*00a0*/  SGXT R5, R5, 0x1 ;  /* 0x000000010505781a */ /* 0x000fe40000000200 */
[----:B------:R-:W-:Y:S02]  /*00b0*/  LEA R0, R7, R0, 0x9 ;  /* 0x0000000007007211 */ /* 0x000fe400078e48ff */
[----:B------:R-:W1:Y:S02]  /*00c0*/  LDC.64 R6, c[0x0][0x218] ;  /* 0x00008600ff067b82 */ /* 0x000e640000000a00 */
[----:B------:R-:W-:-:S04]  /*00d0*/  LEA.HI R5, R5, R0, RZ, 0x7 ;  /* 0x0000000005057211 */ /* 0x000fc800078f38ff */
[----:B------:R-:W-:-:S04]  /*00e0*/  LOP3.LUT R5, R5, 0xffffff80, RZ, 0xc0, !PT ;  /* 0xffffff8005057812 */ /* 0x000fc800078ec0ff */
[----:B------:R-:W-:Y:S02]  /*00f0*/  IADD3 R13, R0, -R5, RZ ;  /* 0x80000005000d7210 */ /* 0x000fe40007ffe0ff */
[----:B------:R-:W3:Y:S03]  /*0100*/  LDC.64 R4, c[0x0][0x210] ;  /* 0x00008400ff047b82 */ /* 0x000ee60000000a00 */
[----:B--2---:R-:W-:-:S06]  /*0110*/  IMAD.WIDE R2, R13, 0x4, R2 ;  /* 0x000000040d027825 */ /* 0x004fcc00078e0202 */
[----:B------:R-:W2:Y:S01]  /*0120*/  LDG.E.EL.64 R2, desc[UR4][R2.64] ;  /* 0x0000000402027981 */ /* 0x000ea2000c2e1b00 */
[----:B-1----:R-:W-:-:S06]  /*0130*/  IMAD.WIDE R6, R13, 0x4, R6 ;  /* 0x000000040d067825 */ /* 0x002fcc00078e0206 */
[----:B------:R-:W2:Y:S01]  /*0140*/  LDG.E.EL.64 R6, desc[UR4][R6.64] ;  /* 0x0000000406067981 */ /* 0x000ea2000c2e1b00 */
[----:B---3--:R-:W-:-:S06]  /*0150*/  IMAD.WIDE R4, R0, 0x4, R4 ;  /* 0x0000000400047825 */ /* 0x008fcc00078e0204 */
[----:B------:R-:W3:Y:S01]  /*0160*/  LDG.E.64 R4, desc[UR4][R4.64] ;  /* 0x0000000404047981 */ /* 0x000ee2000c1e1b00 */
[----:B----4-:R-:W-:-:S04]  /*0170*/  IMAD.WIDE R8, R13, 0x4, R8 ;  /* 0x000000040d087825 */ /* 0x010fc800078e0208 */
[----:B-----5:R-:W-:Y:S02]  /*0180*/  IMAD.WIDE R10, R13, 0x4, R10 ;  /* 0x000000040d0a7825 */ /* 0x020fe400078e020a */
[----:B------:R-:W4:Y:S04]  /*0190*/  LDG.E.EL.64 R8, desc[UR4][R8.64] ;  /* 0x0000000408087981 */ /* 0x000f28000c2e1b00 */
[----:B------:R-:W4:Y:S01]  /*01a0*/  LDG.E.EL.64 R10, desc[UR4][R10.64] ;  /* 0x000000040a0a7981 */ /* 0x000f22000c2e1b00 */
[----:B------:R-:W-:Y:S01]  /*01b0*/  HFMA2.MMA R15, -RZ, RZ, 1.625, 0 ;  /* 0x3e800000ff0f7435 */ /* 0x000fe200000001ff */
[----:B--2---:R-:W-:Y:S01]  /*01c0*/  FADD R2, R2, 9.9999997473787516356e-06 ;  /* 0x3727c5ac02027421 */ /* 0x004fe20000000000 */
[----:B------:R-:W-:-:S03]  /*01d0*/  FADD R12, R3, 9.9999997473787516356e-06 ;  /* 0x3727c5ac030c7421 */ /* 0x000fc60000000000 */
[----:B------:R1:W2:Y:S08]  /*01e0*/  MUFU.SQRT R13, R2 ;  /* 0x00000002000d7308 */ /* 0x0002b00000002000 */
[----:B------:R-:W5:Y:S01]  /*01f0*/  MUFU.SQRT R14, R12 ;  /* 0x0000000c000e7308 */ /* 0x000f620000002000 */
[----:B-1----:R-:W1:Y:S01]  /*0200*/  LDC.64 R2, c[0x0][0x238] ;  /* 0x00008e00ff027b82 */ /* 0x002e620000000a00 */
[----:B--2---:R-:W-:-:S02]  /*0210*/  FSETP.GT.AND P0, PT, R13, 8.50705917302346158658e+37, PT ;  /* 0x7e8000000d00780b */ /* 0x004fc40003f04000 */
[----:B------:R-:W-:Y:S02]  /*0220*/  FSETP.GEU.AND P2, PT, R13, 1.175494350822287508e-38, PT ;  /* 0x008000000d00780b */ /* 0x000fe40003f4e000 */
[C---:B-----5:R-:W-:Y:S02]  /*0230*/  FSETP.GT.AND P1, PT, R14.reuse, 8.50705917302346158658e+37, PT ;  /* 0x7e8000000e00780b */ /* 0x060fe40003f24000 */
[----:B------:R-:W-:-:S07]  /*0240*/  FSETP.GEU.AND P3, PT, R14, 1.175494350822287508e-38, PT ;  /* 0x008000000e00780b */ /* 0x000fce0003f6e000 */
[----:B------:R-:W-:-:S04]  /*0250*/  @P0 FMUL R13, R13, 0.25 ;  /* 0x3e8000000d0d0820 */ /* 0x000fc80000400000 */
[----:B------:R-:W-:Y:S01]  /*0260*/  @!P2 FMUL R13, R13, 16777216 ;  /* 0x4b8000000d0da820 */ /* 0x000fe20000400000 */
[----:B------:R-:W-:-:S04]  /*0270*/  @P1 FMUL R14, R14, 0.25 ;  /* 0x3e8000000e0e1820 */ /* 0x000fc80000400000 */
[----:B------:R-:W-:Y:S01]  /*0280*/  @!P3 FMUL R14, R14, 16777216 ;  /* 0x4b8000000e0eb820 */ /* 0x000fe20000400000 */
[----:B------:R-:W2:Y:S01]  /*0290*/  MUFU.RCP R13, R13 ;  /* 0x0000000d000d7308 */ /* 0x000ea20000001000 */
[----:B------:R-:W-:-:S07]  /*02a0*/  FSEL R12, R15, 1, P0 ;  /* 0x3f8000000f0c7808 */ /* 0x000fce0000000000 */
[----:B------:R-:W5:Y:S01]  /*02b0*/  MUFU.RCP R14, R14 ;  /* 0x0000000e000e7308 */ /* 0x000f620000001000 */
[----:B------:R-:W-:Y:S01]  /*02c0*/  FSEL R15, R15, 1, P1 ;  /* 0x3f8000000f0f7808 */ /* 0x000fe20000800000 */
[----:B------:R-:W-:Y:S01]  /*02d0*/  @!P2 FMUL R12, R12, 16777216 ;  /* 0x4b8000000c0ca820 */ /* 0x000fe20000400000 */
[----:B---3--:R-:W-:-:S03]  /*02e0*/  FADD R4, R4, -R6 ;  /* 0x8000000604047221 */ /* 0x008fc60000000000 */
[----:B------:R-:W-:Y:S01]  /*02f0*/  @!P3 FMUL R15, R15, 16777216 ;  /* 0x4b8000000f0fb820 */ /* 0x000fe20000400000 */
[----:B------:R-:W-:Y:S01]  /*0300*/  FADD R5, R5, -R7 ;  /* 0x8000000705057221 */ /* 0x000fe20000000000 */
[----:B--2---:R-:W-:Y:S02]  /*0310*/  FMUL R13, R13, R12 ;  /* 0x0000000c0d0d7220 */ /* 0x004fe40000400000 */
[----:B-----5:R-:W-:Y:S02]  /*0320*/  FMUL R6, R14, R15 ;  /* 0x0000000f0e067220 */ /* 0x020fe40000400000 */
[----:B------:R-:W-:Y:S02]  /*0330*/  FMUL R13, R4, R13 ;  /* 0x0000000d040d7220 */ /* 0x000fe40000400000 */
[----:B------:R-:W-:Y:S01]  /*0340*/  FMUL R6, R5, R6 ;  /* 0x0000000605067220 */ /* 0x000fe20000400000 */
[----:B-1----:R-:W-:-:S04]  /*0350*/  IMAD.WIDE R2, R0, 0x4, R2 ;  /* 0x0000000400027825 */ /* 0x002fc800078e0202 */
[----:B----4-:R-:W-:Y:S01]  /*0360*/  FFMA R8, R8, R13, R10 ;  /* 0x0000000d08087223 */ /* 0x010fe2000000000a */
[----:B------:R-:W-:-:S05]  /*0370*/  FFMA R9, R9, R6, R11 ;  /* 0x0000000609097223 */ /* 0x000fca000000000b */
[----:B------:R-:W-:Y:S01]  /*0380*/  STG.E.64 desc[UR4][R2.64], R8 ;  /* 0x0000000802007986 */ /* 0x000fe2000c101b04 */
[----:B------:R-:W-:Y:S05]  /*0390*/  EXIT ;  /* 0x000000000000794d */ /* 0x000fea0003800000 */
.L_x_0:
[----:B------:R-:W-:-:S00]  /*03a0*/  BRA `(.L_x_0) ;  /* 0xfffffffc00fc7947 */ /* 0x000fc0000383ffff */
[----:B------:R-:W-:-:S00]  /*03b0*/  NOP ;  /* 0x0000000000007918 */ /* 0x000fc00000000000 */
        /* <DEDUP_REMOVED lines=12> */
.L_x_1:


//--------------------- .nv.global.init           --------------------------
	.section	.nv.global.init,"aw",@progbits
.nv.global.init:
	.type		_$_str,@object
	.size		_$_str,(_$_str_$_2 - _$_str)
_$_str:
        /*0000*/ 	.byte	0x5f, 0x5f, 0x43, 0x55, 0x44, 0x41, 0x5f, 0x46, 0x54, 0x5a, 0x00
	.type		_$_str_$_2,@object
	.size		_$_str_$_2,(.L_1 - _$_str_$_2)
_$_str_$_2:
        /*000b*/ 	.byte	0x5f, 0x5f, 0x43, 0x55, 0x44, 0x41, 0x5f, 0x50, 0x52, 0x45, 0x43, 0x5f, 0x53, 0x51, 0x52, 0x54
        /*001b*/ 	.byte	0x00
.L_1:


//--------------------- .nv.constant0.triton_poi_fused__native_batch_norm_legit_no_training_4 --------------------------
	.section	.nv.constant0.triton_poi_fused__native_batch_norm_legit_no_training_4,"a",@progbits
	.sectionflags	@""
	.align	4
.nv.constant0.triton_poi_fused__native_batch_norm_legit_no_training_4:
	.zero		580
